//
// Generated by NVIDIA NVVM Compiler
//
// Compiler Build ID: CL-36424714
// Cuda compilation tools, release 13.0, V13.0.88
// Based on NVVM 20.0.0
//

.version 9.0
.target sm_100
.address_size 64

	// .globl	_Z4brotPciiii

.visible .entry _Z4brotPciiii(
	.param .u64 .ptr .align 1 _Z4brotPciiii_param_0,
	.param .u32 _Z4brotPciiii_param_1,
	.param .u32 _Z4brotPciiii_param_2,
	.param .u32 _Z4brotPciiii_param_3,
	.param .u32 _Z4brotPciiii_param_4
)
{
	.reg .pred 	%p<7>;
	.reg .b16 	%rs<2>;
	.reg .b32 	%r<20>;
	.reg .b32 	%f<26>;
	.reg .b64 	%rd<5>;
	.reg .b64 	%fd<5>;

	ld.param.u64 	%rd1, [_Z4brotPciiii_param_0];
	ld.param.u32 	%r5, [_Z4brotPciiii_param_1];
	ld.param.u32 	%r6, [_Z4brotPciiii_param_2];
	ld.param.u32 	%r7, [_Z4brotPciiii_param_3];
	ld.param.u32 	%r8, [_Z4brotPciiii_param_4];
	mov.u32 	%r9, %ctaid.x;
	mov.u32 	%r10, %ntid.x;
	mov.u32 	%r11, %tid.x;
	mad.lo.s32 	%r1, %r9, %r10, %r11;
	setp.ge.s32 	%p1, %r1, %r8;
	@%p1 bra 	$L__BB0_5;
	setp.lt.s32 	%p2, %r7, 2;
	mov.b32 	%r19, 1;
	@%p2 bra 	$L__BB0_4;
	div.s32 	%r14, %r1, %r6;
	mul.lo.s32 	%r15, %r14, %r6;
	sub.s32 	%r16, %r1, %r15;
	cvt.rn.f32.s32 	%f11, %r16;
	add.f32 	%f12, %f11, %f11;
	cvt.rn.f32.s32 	%f13, %r6;
	div.rn.f32 	%f14, %f12, %f13;
	cvt.f64.f32 	%fd2, %f14;
	add.f64 	%fd1, %fd2, 0dBFF8000000000000;
	cvt.rn.f32.s32 	%f15, %r14;
	add.f32 	%f16, %f15, %f15;
	cvt.rn.f32.s32 	%f17, %r5;
	div.rn.f32 	%f18, %f16, %f17;
	add.f32 	%f1, %f18, 0fBF800000;
	mov.f32 	%f22, 0f00000000;
	mov.b32 	%r19, 1;
	mov.f32 	%f23, %f22;
	mov.f32 	%f24, %f22;
	mov.f32 	%f25, %f22;
$L__BB0_3:
	sub.f32 	%f19, %f23, %f22;
	cvt.f64.f32 	%fd3, %f19;
	add.f64 	%fd4, %fd1, %fd3;
	cvt.rn.f32.f64 	%f6, %fd4;
	mul.f32 	%f20, %f25, %f24;
	fma.rn.f32 	%f24, %f20, 0f40000000, %f1;
	mul.f32 	%f23, %f6, %f6;
	mul.f32 	%f22, %f24, %f24;
	add.f32 	%f21, %f23, %f22;
	setp.lt.f32 	%p3, %f21, 0f40800000;
	add.s32 	%r17, %r19, 1;
	setp.lt.s32 	%p4, %r17, %r7;
	selp.b32 	%r19, %r17, %r19, %p3;
	and.pred  	%p5, %p3, %p4;
	mov.f32 	%f25, %f6;
	@%p5 bra 	$L__BB0_3;
$L__BB0_4:
	setp.eq.s32 	%p6, %r19, %r7;
	selp.b16 	%rs1, 35, 46, %p6;
	cvt.s64.s32 	%rd2, %r1;
	cvta.to.global.u64 	%rd3, %rd1;
	add.s64 	%rd4, %rd3, %rd2;
	st.global.u8 	[%rd4], %rs1;
$L__BB0_5:
	ret;

}


// ===== COMPILED SASS (sm_100) =====

	.target	sm_100

	.elftype	@"ET_EXEC"


//--------------------- .note.nv.tkinfo           --------------------------
	.section	.note.nv.tkinfo,"",@"SHT_NOTE"
	.sectionflags	@"SHF_NOTE_NV_TKINFO"
	.tkinfo
        /*0018*/ 	.word	0x00000002
        /*0030*/ 	.string	""
        /*0030*/ 	.string	"ptxas"
        /*0030*/ 	.string	"Cuda compilation tools, release 13.0, V13.0.88"
        /*0030*/ 	.string	"Build cuda_13.0.r13.0/compiler.36424714_0"
        /*0030*/ 	.string	"-arch sm_100 -m 64 "



//--------------------- .note.nv.cuinfo           --------------------------
	.section	.note.nv.cuinfo,"",@"SHT_NOTE"
	.sectionflags	@"SHF_NOTE_NV_CUINFO"
        /*0018*/ 	.short	0x0002
        /*001a*/ 	.short	0x0064
        /*001c*/ 	.short	0x0082
	.zero		2


//--------------------- .nv.info                  --------------------------
	.section	.nv.info,"",@"SHT_CUDA_INFO"
	.align	4


	//----- nvinfo : EIATTR_REGCOUNT
	.align		4
        /*0000*/ 	.byte	0x04, 0x2f
        /*0002*/ 	.short	(.L_1 - .L_0)
	.align		4
.L_0:
        /*0004*/ 	.word	index@(_Z4brotPciiii)
        /*0008*/ 	.word	0x00000011


	//----- nvinfo : EIATTR_FRAME_SIZE
	.align		4
.L_1:
        /*000c*/ 	.byte	0x04, 0x11
        /*000e*/ 	.short	(.L_3 - .L_2)
	.align		4
.L_2:
        /*0010*/ 	.word	index@($__internal_0_$__cuda_sm3x_div_rn_noftz_f32_slowpath)
        /*0014*/ 	.word	0x00000000


	//----- nvinfo : EIATTR_FRAME_SIZE
	.align		4
.L_3:
        /*0018*/ 	.byte	0x04, 0x11
        /*001a*/ 	.short	(.L_5 - .L_4)
	.align		4
.L_4:
        /*001c*/ 	.word	index@(_Z4brotPciiii)
        /*0020*/ 	.word	0x00000000


	//----- nvinfo : EIATTR_MIN_STACK_SIZE
	.align		4
.L_5:
        /*0024*/ 	.byte	0x04, 0x12
        /*0026*/ 	.short	(.L_7 - .L_6)
	.align		4
.L_6:
        /*0028*/ 	.word	index@(_Z4brotPciiii)
        /*002c*/ 	.word	0x00000000
.L_7:


//--------------------- .nv.compat                --------------------------
	.section	.nv.compat,"",@"SHT_CUDA_COMPAT_INFO"
	.align	4
        /*0000*/ 	.byte	0x02, 0x09, 0x00, 0x00, 0x02, 0x02, 0x01, 0x00, 0x02, 0x05, 0x05, 0x00, 0x03, 0x07, 0x01, 0x01
        /*0010*/ 	.byte	0x02, 0x03, 0x00, 0x00, 0x02, 0x06, 0x01, 0x00, 0x04, 0x0b, 0x08, 0x00, 0x01, 0x00, 0x00, 0x00
        /*0020*/ 	.byte	0x00, 0x00, 0x00, 0x00


//--------------------- .nv.info._Z4brotPciiii    --------------------------
	.section	.nv.info._Z4brotPciiii,"",@"SHT_CUDA_INFO"
	.sectionflags	@""
	.align	4


	//----- nvinfo : EIATTR_CUDA_API_VERSION
	.align		4
        /*0000*/ 	.byte	0x04, 0x37
        /*0002*/ 	.short	(.L_9 - .L_8)
.L_8:
        /*0004*/ 	.word	0x00000082


	//----- nvinfo : EIATTR_KPARAM_INFO
	.align		4
.L_9:
        /*0008*/ 	.byte	0x04, 0x17
        /*000a*/ 	.short	(.L_11 - .L_10)
.L_10:
        /*000c*/ 	.word	0x00000000
        /*0010*/ 	.short	0x0004
        /*0012*/ 	.short	0x0014
        /*0014*/ 	.byte	0x00, 0xf0, 0x11, 0x00


	//----- nvinfo : EIATTR_KPARAM_INFO
	.align		4
.L_11:
        /*0018*/ 	.byte	0x04, 0x17
        /*001a*/ 	.short	(.L_13 - .L_12)
.L_12:
        /*001c*/ 	.word	0x00000000
        /*0020*/ 	.short	0x0003
        /*0022*/ 	.short	0x0010
        /*0024*/ 	.byte	0x00, 0xf0, 0x11, 0x00


	//----- nvinfo : EIATTR_KPARAM_INFO
	.align		4
.L_13:
        /*0028*/ 	.byte	0x04, 0x17
        /*002a*/ 	.short	(.L_15 - .L_14)
.L_14:
        /*002c*/ 	.word	0x00000000
        /*0030*/ 	.short	0x0002
        /*0032*/ 	.short	0x000c
        /*0034*/ 	.byte	0x00, 0xf0, 0x11, 0x00


	//----- nvinfo : EIATTR_KPARAM_INFO
	.align		4
.L_15:
        /*0038*/ 	.byte	0x04, 0x17
        /*003a*/ 	.short	(.L_17 - .L_16)
.L_16:
        /*003c*/ 	.word	0x00000000
        /*0040*/ 	.short	0x0001
        /*0042*/ 	.short	0x0008
        /*0044*/ 	.byte	0x00, 0xf0, 0x11, 0x00


	//----- nvinfo : EIATTR_KPARAM_INFO
	.align		4
.L_17:
        /*0048*/ 	.byte	0x04, 0x17
        /*004a*/ 	.short	(.L_19 - .L_18)
.L_18:
        /*004c*/ 	.word	0x00000000
        /*0050*/ 	.short	0x0000
        /*0052*/ 	.short	0x0000
        /*0054*/ 	.byte	0x00, 0xf5, 0x21, 0x00


	//----- nvinfo : EIATTR_SPARSE_MMA_MASK
	.align		4
.L_19:
        /*0058*/ 	.byte	0x03, 0x50
        /*005a*/ 	.short	0x0000


	//----- nvinfo : EIATTR_MAXREG_COUNT
	.align		4
        /*005c*/ 	.byte	0x03, 0x1b
        /*005e*/ 	.short	0x00ff


	//----- nvinfo : EIATTR_MERCURY_ISA_VERSION
	.align		4
        /*0060*/ 	.byte	0x03, 0x5f
        /*0062*/ 	.short	0x0101


	//----- nvinfo : EIATTR_VRC_CTA_INIT_COUNT
	.align		4
        /*0064*/ 	.byte	0x02, 0x4a
	.zero		1
	.zero		1


	//----- nvinfo : EIATTR_EXIT_INSTR_OFFSETS
	.align		4
        /*0068*/ 	.byte	0x04, 0x1c
        /*006a*/ 	.short	(.L_21 - .L_20)


	//   ....[0]....
.L_20:
        /*006c*/ 	.word	0x00000070


	//   ....[1]....
        /*0070*/ 	.word	0x000006b0


	//----- nvinfo : EIATTR_CRS_STACK_SIZE
	.align		4
.L_21:
        /*0074*/ 	.byte	0x04, 0x1e
        /*0076*/ 	.short	(.L_23 - .L_22)
.L_22:
        /*0078*/ 	.word	0x00000000


	//----- nvinfo : EIATTR_CBANK_PARAM_SIZE
	.align		4
.L_23:
        /*007c*/ 	.byte	0x03, 0x19
        /*007e*/ 	.short	0x0018


	//----- nvinfo : EIATTR_PARAM_CBANK
	.align		4
        /*0080*/ 	.byte	0x04, 0x0a
        /*0082*/ 	.short	(.L_25 - .L_24)
	.align		4
.L_24:
        /*0084*/ 	.word	index@(.nv.constant0._Z4brotPciiii)
        /*0088*/ 	.short	0x0380
        /*008a*/ 	.short	0x0018


	//----- nvinfo : EIATTR_SW_WAR
	.align		4
.L_25:
        /*008c*/ 	.byte	0x04, 0x36
        /*008e*/ 	.short	(.L_27 - .L_26)
.L_26:
        /*0090*/ 	.word	0x00000008
.L_27:


//--------------------- .nv.callgraph             --------------------------
	.section	.nv.callgraph,"",@"SHT_CUDA_CALLGRAPH"
	.align	4
	.sectionentsize	8
	.align		4
        /*0000*/ 	.word	0x00000000
	.align		4
        /*0004*/ 	.word	0xffffffff
	.align		4
        /*0008*/ 	.word	0x00000000
	.align		4
        /*000c*/ 	.word	0xfffffffe
	.align		4
        /*0010*/ 	.word	0x00000000
	.align		4
        /*0014*/ 	.word	0xfffffffd
	.align		4
        /*0018*/ 	.word	0x00000000
	.align		4
        /*001c*/ 	.word	0xfffffffc


//--------------------- .text._Z4brotPciiii       --------------------------
	.section	.text._Z4brotPciiii,"ax",@progbits
	.align	128
        .global         _Z4brotPciiii
        .type           _Z4brotPciiii,@function
        .size           _Z4brotPciiii,(.L_x_18 - _Z4brotPciiii)
        .other          _Z4brotPciiii,@"STO_CUDA_ENTRY STV_DEFAULT"
_Z4brotPciiii:
.text._Z4brotPciiii:
[----:B------:R-:W-:Y:S01]  /*0000*/  LDC R1, c[0x0][0x37c] ;  /* 0x0000df00ff017b82 */ /* 0x000fe20000000800 */
[----:B------:R-:W0:Y:S07]  /*0010*/  S2R R3, SR_TID.X ;  /* 0x0000000000037919 */ /* 0x000e2e0000002100 */
[----:B------:R-:W0:Y:S01]  /*0020*/  S2UR UR4, SR_CTAID.X ;  /* 0x00000000000479c3 */ /* 0x000e220000002500 */
[----:B------:R-:W1:Y:S07]  /*0030*/  LDCU UR5, c[0x0][0x394] ;  /* 0x00007280ff0577ac */ /* 0x000e6e0008000800 */
[----:B------:R-:W0:Y:S02]  /*0040*/  LDC R2, c[0x0][0x360] ;  /* 0x0000d800ff027b82 */ /* 0x000e240000000800 */
[----:B0-----:R-:W-:-:S05]  /*0050*/  IMAD R2, R2, UR4, R3 ;  /* 0x0000000402027c24 */ /* 0x001fca000f8e0203 */
[----:B-1----:R-:W-:-:S13]  /*0060*/  ISETP.GE.AND P0, PT, R2, UR5, PT ;  /* 0x0000000502007c0c */ /* 0x002fda000bf06270 */
[----:B------:R-:W-:Y:S05]  /*0070*/  @P0 EXIT ;  /* 0x000000000000094d */ /* 0x000fea0003800000 */
[----:B------:R-:W0:Y:S01]  /*0080*/  LDCU UR6, c[0x0][0x390] ;  /* 0x00007200ff0677ac */ /* 0x000e220008000800 */
[----:B------:R-:W-:Y:S01]  /*0090*/  IMAD.MOV.U32 R0, RZ, RZ, 0x1 ;  /* 0x00000001ff007424 */ /* 0x000fe200078e00ff */
[----:B------:R-:W1:Y:S01]  /*00a0*/  LDCU.64 UR4, c[0x0][0x358] ;  /* 0x00006b00ff0477ac */ /* 0x000e620008000a00 */
[----:B0-----:R-:W-:-:S05]  /*00b0*/  IMAD.U32 R12, RZ, RZ, UR6 ;  /* 0x00000006ff0c7e24 */ /* 0x001fca000f8e00ff */
[----:B------:R-:W-:-:S13]  /*00c0*/  ISETP.GE.AND P0, PT, R12, 0x2, PT ;  /* 0x000000020c00780c */ /* 0x000fda0003f06270 */
[----:B-1----:R-:W-:Y:S05]  /*00d0*/  @!P0 BRA `(.L_x_0) ;  /* 0x0000000400588947 */ /* 0x002fea0003800000 */
[----:B------:R-:W0:Y:S01]  /*00e0*/  LDC R7, c[0x0][0x38c] ;  /* 0x0000e300ff077b82 */ /* 0x000e220000000800 */
[----:B------:R-:W-:Y:S01]  /*00f0*/  BSSY.RECONVERGENT B0, `(.L_x_1) ;  /* 0x0000028000007945 */ /* 0x000fe20003800200 */
[----:B0-----:R-:W-:-:S04]  /*0100*/  IABS R3, R7 ;  /* 0x0000000700037213 */ /* 0x001fc80000000000 */
[----:B------:R-:W0:Y:S08]  /*0110*/  I2F.RP R0, R3 ;  /* 0x0000000300007306 */ /* 0x000e300000209400 */
[----:B0-----:R-:W0:Y:S02]  /*0120*/  MUFU.RCP R0, R0 ;  /* 0x0000000000007308 */ /* 0x001e240000001000 */
[----:B0-----:R-:W-:-:S06]  /*0130*/  VIADD R4, R0, 0xffffffe ;  /* 0x0ffffffe00047836 */ /* 0x001fcc0000000000 */
[----:B------:R0:W1:Y:S02]  /*0140*/  F2I.FTZ.U32.TRUNC.NTZ R5, R4 ;  /* 0x0000000400057305 */ /* 0x000064000021f000 */
[----:B0-----:R-:W-:Y:S02]  /*0150*/  IMAD.MOV.U32 R4, RZ, RZ, RZ ;  /* 0x000000ffff047224 */ /* 0x001fe400078e00ff */
[----:B-1----:R-:W-:-:S04]  /*0160*/  IMAD.MOV R6, RZ, RZ, -R5 ;  /* 0x000000ffff067224 */ /* 0x002fc800078e0a05 */
[----:B------:R-:W-:Y:S01]  /*0170*/  IMAD R9, R6, R3, RZ ;  /* 0x0000000306097224 */ /* 0x000fe200078e02ff */
[----:B------:R-:W-:-:S03]  /*0180*/  IABS R6, R2 ;  /* 0x0000000200067213 */ /* 0x000fc60000000000 */
[----:B------:R-:W-:-:S06]  /*0190*/  IMAD.HI.U32 R5, R5, R9, R4 ;  /* 0x0000000905057227 */ /* 0x000fcc00078e0004 */
[----:B------:R-:W-:-:S04]  /*01a0*/  IMAD.HI.U32 R4, R5, R6, RZ ;  /* 0x0000000605047227 */ /* 0x000fc800078e00ff */
[----:B------:R-:W-:-:S04]  /*01b0*/  IMAD.MOV R0, RZ, RZ, -R4 ;  /* 0x000000ffff007224 */ /* 0x000fc800078e0a04 */
[----:B------:R-:W-:-:S05]  /*01c0*/  IMAD R0, R3, R0, R6 ;  /* 0x0000000003007224 */ /* 0x000fca00078e0206 */
[----:B------:R-:W-:-:S13]  /*01d0*/  ISETP.GT.U32.AND P2, PT, R3, R0, PT ;  /* 0x000000000300720c */ /* 0x000fda0003f44070 */
[----:B------:R-:W-:Y:S02]  /*01e0*/  @!P2 IMAD.IADD R0, R0, 0x1, -R3 ;  /* 0x000000010000a824 */ /* 0x000fe400078e0a03 */
[----:B------:R-:W-:Y:S01]  /*01f0*/  @!P2 VIADD R4, R4, 0x1 ;  /* 0x000000010404a836 */ /* 0x000fe20000000000 */
[----:B------:R-:W-:Y:S02]  /*0200*/  ISETP.NE.AND P2, PT, R7, RZ, PT ;  /* 0x000000ff0700720c */ /* 0x000fe40003f45270 */
[----:B------:R-:W-:Y:S02]  /*0210*/  ISETP.GE.U32.AND P0, PT, R0, R3, PT ;  /* 0x000000030000720c */ /* 0x000fe40003f06070 */
[-C--:B------:R-:W-:Y:S02]  /*0220*/  LOP3.LUT R0, R2, R7.reuse, RZ, 0x3c, !PT ;  /* 0x0000000702007212 */ /* 0x080fe400078e3cff */
[----:B------:R-:W-:Y:S02]  /*0230*/  I2FP.F32.S32 R3, R7 ;  /* 0x0000000700037245 */ /* 0x000fe40000201400 */
[----:B------:R-:W-:-:S02]  /*0240*/  ISETP.GE.AND P1, PT, R0, RZ, PT ;  /* 0x000000ff0000720c */ /* 0x000fc40003f26270 */
[----:B------:R-:W0:Y:S05]  /*0250*/  MUFU.RCP R6, R3 ;  /* 0x0000000300067308 */ /* 0x000e2a0000001000 */
[----:B------:R-:W-:-:S06]  /*0260*/  @P0 VIADD R4, R4, 0x1 ;  /* 0x0000000104040836 */ /* 0x000fcc0000000000 */
[----:B------:R-:W-:Y:S01]  /*0270*/  @!P1 IMAD.MOV R4, RZ, RZ, -R4 ;  /* 0x000000ffff049224 */ /* 0x000fe200078e0a04 */
[----:B------:R-:W-:-:S05]  /*0280*/  @!P2 LOP3.LUT R4, RZ, R7, RZ, 0x33, !PT ;  /* 0x00000007ff04a212 */ /* 0x000fca00078e33ff */
[----:B------:R-:W-:Y:S02]  /*0290*/  IMAD.MOV R0, RZ, RZ, -R4 ;  /* 0x000000ffff007224 */ /* 0x000fe400078e0a04 */
[----:B0-----:R-:W-:Y:S02]  /*02a0*/  FFMA R5, -R3, R6, 1 ;  /* 0x3f80000003057423 */ /* 0x001fe40000000106 */
[----:B------:R-:W-:Y:S02]  /*02b0*/  IMAD R0, R7, R0, R2 ;  /* 0x0000000007007224 */ /* 0x000fe400078e0202 */
[----:B------:R-:W-:-:S03]  /*02c0*/  FFMA R5, R6, R5, R6 ;  /* 0x0000000506057223 */ /* 0x000fc60000000006 */
[----:B------:R-:W-:-:S05]  /*02d0*/  I2FP.F32.S32 R0, R0 ;  /* 0x0000000000007245 */ /* 0x000fca0000201400 */
[----:B------:R-:W-:-:S04]  /*02e0*/  FADD R0, R0, R0 ;  /* 0x0000000000007221 */ /* 0x000fc80000000000 */
[----:B------:R-:W0:Y:S01]  /*02f0*/  FCHK P0, R0, R3 ;  /* 0x0000000300007302 */ /* 0x000e220000000000 */
[----:B------:R-:W-:-:S04]  /*0300*/  FFMA R6, R0, R5, RZ ;  /* 0x0000000500067223 */ /* 0x000fc800000000ff */
[----:B------:R-:W-:-:S04]  /*0310*/  FFMA R7, -R3, R6, R0 ;  /* 0x0000000603077223 */ /* 0x000fc80000000100 */
[----:B------:R-:W-:Y:S01]  /*0320*/  FFMA R6, R5, R7, R6 ;  /* 0x0000000705067223 */ /* 0x000fe20000000006 */
[----:B0-----:R-:W-:Y:S06]  /*0330*/  @!P0 BRA `(.L_x_2) ;  /* 0x00000000000c8947 */ /* 0x001fec0003800000 */
[----:B------:R-:W-:-:S07]  /*0340*/  MOV R6, 0x360 ;  /* 0x0000036000067802 */ /* 0x000fce0000000f00 */
[----:B------:R-:W-:Y:S05]  /*0350*/  CALL.REL.NOINC `($__internal_0_$__cuda_sm3x_div_rn_noftz_f32_slowpath) ;  /* 0x0000000000d87944 */ /* 0x000fea0003c00000 */
[----:B------:R-:W-:-:S07]  /*0360*/  IMAD.MOV.U32 R6, RZ, RZ, R0 ;  /* 0x000000ffff067224 */ /* 0x000fce00078e0000 */
.L_x_2:
[----:B------:R-:W-:Y:S05]  /*0370*/  BSYNC.RECONVERGENT B0 ;  /* 0x0000000000007941 */ /* 0x000fea0003800200 */
.L_x_1:
[----:B------:R-:W0:Y:S01]  /*0380*/  LDCU UR6, c[0x0][0x388] ;  /* 0x00007100ff0677ac */ /* 0x000e220008000800 */
[----:B------:R-:W-:Y:S01]  /*0390*/  I2FP.F32.S32 R0, R4 ;  /* 0x0000000400007245 */ /* 0x000fe20000201400 */
[----:B------:R-:W1:Y:S01]  /*03a0*/  F2F.F64.F32 R6, R6 ;  /* 0x0000000600067310 */ /* 0x000e620000201800 */
[----:B------:R-:W-:Y:S03]  /*03b0*/  BSSY.RECONVERGENT B0, `(.L_x_3) ;  /* 0x000000f000007945 */ /* 0x000fe60003800200 */
[----:B------:R-:W-:Y:S01]  /*03c0*/  FADD R0, R0, R0 ;  /* 0x0000000000007221 */ /* 0x000fe20000000000 */
[----:B0-----:R-:W-:-:S04]  /*03d0*/  I2FP.F32.S32 R3, UR6 ;  /* 0x0000000600037c45 */ /* 0x001fc80008201400 */
[----:B------:R-:W0:Y:S08]  /*03e0*/  MUFU.RCP R8, R3 ;  /* 0x0000000300087308 */ /* 0x000e300000001000 */
[----:B------:R-:W2:Y:S01]  /*03f0*/  FCHK P0, R0, R3 ;  /* 0x0000000300007302 */ /* 0x000ea20000000000 */
[----:B0-----:R-:W-:-:S04]  /*0400*/  FFMA R5, -R3, R8, 1 ;  /* 0x3f80000003057423 */ /* 0x001fc80000000108 */
[----:B------:R-:W-:Y:S01]  /*0410*/  FFMA R9, R8, R5, R8 ;  /* 0x0000000508097223 */ /* 0x000fe20000000008 */
[----:B-1----:R-:W-:-:S03]  /*0420*/  DADD R4, R6, -1.5 ;  /* 0xbff8000006047429 */ /* 0x002fc60000000000 */
[----:B------:R-:W-:-:S04]  /*0430*/  FFMA R8, R0, R9, RZ ;  /* 0x0000000900087223 */ /* 0x000fc800000000ff */
[----:B------:R-:W-:-:S04]  /*0440*/  FFMA R7, -R3, R8, R0 ;  /* 0x0000000803077223 */ /* 0x000fc80000000100 */
[----:B------:R-:W-:Y:S01]  /*0450*/  FFMA R7, R9, R7, R8 ;  /* 0x0000000709077223 */ /* 0x000fe20000000008 */
[----:B--2---:R-:W-:Y:S06]  /*0460*/  @!P0 BRA `(.L_x_4) ;  /* 0x00000000000c8947 */ /* 0x004fec0003800000 */
[----:B------:R-:W-:-:S07]  /*0470*/  MOV R6, 0x490 ;  /* 0x0000049000067802 */ /* 0x000fce0000000f00 */
[----:B------:R-:W-:Y:S05]  /*0480*/  CALL.REL.NOINC `($__internal_0_$__cuda_sm3x_div_rn_noftz_f32_slowpath) ;  /* 0x00000000008c7944 */ /* 0x000fea0003c00000 */
[----:B------:R-:W-:-:S07]  /*0490*/  MOV R7, R0 ;  /* 0x0000000000077202 */ /* 0x000fce0000000f00 */
.L_x_4:
[----:B------:R-:W-:Y:S05]  /*04a0*/  BSYNC.RECONVERGENT B0 ;  /* 0x0000000000007941 */ /* 0x000fea0003800200 */
.L_x_3:
[----:B------:R-:W-:Y:S01]  /*04b0*/  BSSY.RECONVERGENT B0, `(.L_x_0) ;  /* 0x0000018000007945 */ /* 0x000fe20003800200 */
[----:B------:R-:W-:Y:S01]  /*04c0*/  FADD R14, R7, -1 ;  /* 0xbf800000070e7421 */ /* 0x000fe20000000000 */
[----:B------:R-:W-:Y:S01]  /*04d0*/  IMAD.MOV.U32 R3, RZ, RZ, RZ ;  /* 0x000000ffff037224 */ /* 0x000fe200078e00ff */
[----:B------:R-:W-:Y:S01]  /*04e0*/  CS2R R8, SRZ ;  /* 0x0000000000087805 */ /* 0x000fe2000001ff00 */
[----:B------:R-:W-:Y:S01]  /*04f0*/  IMAD.MOV.U32 R0, RZ, RZ, 0x1 ;  /* 0x00000001ff007424 */ /* 0x000fe200078e00ff */
[----:B------:R-:W0:Y:S01]  /*0500*/  LDCU UR8, c[0x0][0x390] ;  /* 0x00007200ff0877ac */ /* 0x000e220008000800 */
[----:B------:R-:W-:-:S07]  /*0510*/  IMAD.MOV.U32 R10, RZ, RZ, RZ ;  /* 0x000000ffff0a7224 */ /* 0x000fce00078e00ff */
.L_x_5:
[----:B------:R-:W-:Y:S01]  /*0520*/  FADD R11, R8, -R3 ;  /* 0x80000003080b7221 */ /* 0x000fe20000000000 */
[----:B------:R-:W-:Y:S01]  /*0530*/  FMUL R9, R10, R9 ;  /* 0x000000090a097220 */ /* 0x000fe20000400000 */
[----:B------:R-:W-:Y:S02]  /*0540*/  VIADD R13, R0, 0x1 ;  /* 0x00000001000d7836 */ /* 0x000fe40000000000 */
[----:B------:R-:W1:Y:S01]  /*0550*/  F2F.F64.F32 R6, R11 ;  /* 0x0000000b00067310 */ /* 0x000e620000201800 */
[----:B------:R-:W-:Y:S01]  /*0560*/  FFMA R9, R9, 2, R14 ;  /* 0x4000000009097823 */ /* 0x000fe2000000000e */
[----:B0-----:R-:W-:-:S03]  /*0570*/  IMAD.U32 R12, RZ, RZ, UR8 ;  /* 0x00000008ff0c7e24 */ /* 0x001fc6000f8e00ff */
[----:B------:R-:W-:Y:S02]  /*0580*/  FMUL R3, R9, R9 ;  /* 0x0000000909037220 */ /* 0x000fe40000400000 */
[----:B------:R-:W-:Y:S01]  /*0590*/  ISETP.GE.AND P1, PT, R13, R12, PT ;  /* 0x0000000c0d00720c */ /* 0x000fe20003f26270 */
[----:B-1----:R-:W-:-:S10]  /*05a0*/  DADD R6, R4, R6 ;  /* 0x0000000004067229 */ /* 0x002fd40000000006 */
[----:B------:R-:W0:Y:S02]  /*05b0*/  F2F.F32.F64 R6, R6 ;  /* 0x0000000600067310 */ /* 0x000e240000301000 */
[----:B0-----:R-:W-:-:S04]  /*05c0*/  FMUL R8, R6, R6 ;  /* 0x0000000606087220 */ /* 0x001fc80000400000 */
[----:B------:R-:W-:-:S05]  /*05d0*/  FADD R10, R8, R3 ;  /* 0x00000003080a7221 */ /* 0x000fca0000000000 */
[C---:B------:R-:W-:Y:S02]  /*05e0*/  FSETP.LT.AND P2, PT, R10.reuse, 4, PT ;  /* 0x408000000a00780b */ /* 0x040fe40003f41000 */
[----:B------:R-:W-:Y:S01]  /*05f0*/  FSETP.GEU.AND P0, PT, R10, 4, PT ;  /* 0x408000000a00780b */ /* 0x000fe20003f0e000 */
[----:B------:R-:W-:-:S03]  /*0600*/  IMAD.MOV.U32 R10, RZ, RZ, R6 ;  /* 0x000000ffff0a7224 */ /* 0x000fc600078e0006 */
[----:B------:R-:W-:-:S07]  /*0610*/  SEL R0, R13, R0, !P0 ;  /* 0x000000000d007207 */ /* 0x000fce0004000000 */
[----:B------:R-:W-:Y:S05]  /*0620*/  @!P1 BRA P2, `(.L_x_5) ;  /* 0xfffffffc00bc9947 */ /* 0x000fea000103ffff */
[----:B------:R-:W-:Y:S05]  /*0630*/  BSYNC.RECONVERGENT B0 ;  /* 0x0000000000007941 */ /* 0x000fea0003800200 */
.L_x_0:
[----:B------:R-:W0:Y:S01]  /*0640*/  LDCU.64 UR6, c[0x0][0x380] ;  /* 0x00007000ff0677ac */ /* 0x000e220008000a00 */
[----:B------:R-:W-:Y:S01]  /*0650*/  IMAD.MOV.U32 R3, RZ, RZ, 0x23 ;  /* 0x00000023ff037424 */ /* 0x000fe200078e00ff */
[----:B------:R-:W-:-:S04]  /*0660*/  ISETP.NE.AND P0, PT, R0, R12, PT ;  /* 0x0000000c0000720c */ /* 0x000fc80003f05270 */
[----:B------:R-:W-:Y:S02]  /*0670*/  SEL R3, R3, 0x2e, !P0 ;  /* 0x0000002e03037807 */ /* 0x000fe40004000000 */
[----:B0-----:R-:W-:-:S04]  /*0680*/  IADD3 R4, P1, PT, R2, UR6, RZ ;  /* 0x0000000602047c10 */ /* 0x001fc8000ff3e0ff */
[----:B------:R-:W-:-:S05]  /*0690*/  LEA.HI.X.SX32 R5, R2, UR7, 0x1, P1 ;  /* 0x0000000702057c11 */ /* 0x000fca00088f0eff */
[----:B------:R-:W-:Y:S01]  /*06a0*/  STG.E.U8 desc[UR4][R4.64], R3 ;  /* 0x0000000304007986 */ /* 0x000fe2000c101104 */
[----:B------:R-:W-:Y:S05]  /*06b0*/  EXIT ;  /* 0x000000000000794d */ /* 0x000fea0003800000 */
        .weak           $__internal_0_$__cuda_sm3x_div_rn_noftz_f32_slowpath
        .type           $__internal_0_$__cuda_sm3x_div_rn_noftz_f32_slowpath,@function
        .size           $__internal_0_$__cuda_sm3x_div_rn_noftz_f32_slowpath,(.L_x_18 - $__internal_0_$__cuda_sm3x_div_rn_noftz_f32_slowpath)
$__internal_0_$__cuda_sm3x_div_rn_noftz_f32_slowpath:
[----:B------:R-:W-:Y:S01]  /*06c0*/  SHF.R.U32.HI R8, RZ, 0x17, R3 ;  /* 0x00000017ff087819 */ /* 0x000fe20000011603 */
[----:B------:R-:W-:Y:S01]  /*06d0*/  BSSY.RECONVERGENT B1, `(.L_x_6) ;  /* 0x0000062000017945 */ /* 0x000fe20003800200 */
[----:B------:R-:W-:Y:S02]  /*06e0*/  SHF.R.U32.HI R7, RZ, 0x17, R0 ;  /* 0x00000017ff077819 */ /* 0x000fe40000011600 */
[----:B------:R-:W-:Y:S02]  /*06f0*/  LOP3.LUT R12, R8, 0xff, RZ, 0xc0, !PT ;  /* 0x000000ff080c7812 */ /* 0x000fe400078ec0ff */
[----:B------:R-:W-:-:S03]  /*0700*/  LOP3.LUT R10, R7, 0xff, RZ, 0xc0, !PT ;  /* 0x000000ff070a7812 */ /* 0x000fc600078ec0ff */
[----:B------:R-:W-:Y:S01]  /*0710*/  VIADD R9, R12, 0xffffffff ;  /* 0xffffffff0c097836 */ /* 0x000fe20000000000 */
[----:B------:R-:W-:-:S04]  /*0720*/  IADD3 R8, PT, PT, R10, -0x1, RZ ;  /* 0xffffffff0a087810 */ /* 0x000fc80007ffe0ff */
[----:B------:R-:W-:-:S04]  /*0730*/  ISETP.GT.U32.AND P0, PT, R9, 0xfd, PT ;  /* 0x000000fd0900780c */ /* 0x000fc80003f04070 */
[----:B------:R-:W-:-:S13]  /*0740*/  ISETP.GT.U32.OR P0, PT, R8, 0xfd, P0 ;  /* 0x000000fd0800780c */ /* 0x000fda0000704470 */
[----:B------:R-:W-:Y:S01]  /*0750*/  @!P0 IMAD.MOV.U32 R7, RZ, RZ, RZ ;  /* 0x000000ffff078224 */ /* 0x000fe200078e00ff */
[----:B------:R-:W-:Y:S06]  /*0760*/  @!P0 BRA `(.L_x_7) ;  /* 0x00000000005c8947 */ /* 0x000fec0003800000 */
[----:B------:R-:W-:Y:S02]  /*0770*/  FSETP.GTU.FTZ.AND P0, PT, |R0|, +INF , PT ;  /* 0x7f8000000000780b */ /* 0x000fe40003f1c200 */
[----:B------:R-:W-:-:S04]  /*0780*/  FSETP.GTU.FTZ.AND P1, PT, |R3|, +INF , PT ;  /* 0x7f8000000300780b */ /* 0x000fc80003f3c200 */
[----:B------:R-:W-:-:S13]  /*0790*/  PLOP3.LUT P0, PT, P0, P1, PT, 0xf8, 0x8f ;  /* 0x00000000008f781c */ /* 0x000fda0000703f70 */
[----:B------:R-:W-:Y:S05]  /*07a0*/  @P0 BRA `(.L_x_8) ;  /* 0x00000004004c0947 */ /* 0x000fea0003800000 */
[----:B------:R-:W-:-:S13]  /*07b0*/  LOP3.LUT P0, RZ, R3, 0x7fffffff, R0, 0xc8, !PT ;  /* 0x7fffffff03ff7812 */ /* 0x000fda000780c800 */
[----:B------:R-:W-:Y:S05]  /*07c0*/  @!P0 BRA `(.L_x_9) ;  /* 0x00000004003c8947 */ /* 0x000fea0003800000 */
[C---:B------:R-:W-:Y:S02]  /*07d0*/  FSETP.NEU.FTZ.AND P2, PT, |R0|.reuse, +INF , PT ;  /* 0x7f8000000000780b */ /* 0x040fe40003f5d200 */
[----:B------:R-:W-:Y:S02]  /*07e0*/  FSETP.NEU.FTZ.AND P1, PT, |R3|, +INF , PT ;  /* 0x7f8000000300780b */ /* 0x000fe40003f3d200 */
[----:B------:R-:W-:-:S11]  /*07f0*/  FSETP.NEU.FTZ.AND P0, PT, |R0|, +INF , PT ;  /* 0x7f8000000000780b */ /* 0x000fd60003f1d200 */
[----:B------:R-:W-:Y:S05]  /*0800*/  @!P1 BRA !P2, `(.L_x_9) ;  /* 0x00000004002c9947 */ /* 0x000fea0005000000 */
[----:B------:R-:W-:-:S04]  /*0810*/  LOP3.LUT P2, RZ, R0, 0x7fffffff, RZ, 0xc0, !PT ;  /* 0x7fffffff00ff7812 */ /* 0x000fc8000784c0ff */
[----:B------:R-:W-:-:S13]  /*0820*/  PLOP3.LUT P1, PT, P1, P2, PT, 0x2f, 0xf2 ;  /* 0x0000000000f2781c */ /* 0x000fda0000f24577 */
[----:B------:R-:W-:Y:S05]  /*0830*/  @P1 BRA `(.L_x_10) ;  /* 0x0000000400181947 */ /* 0x000fea0003800000 */
[----:B------:R-:W-:-:S04]  /*0840*/  LOP3.LUT P1, RZ, R3, 0x7fffffff, RZ, 0xc0, !PT ;  /* 0x7fffffff03ff7812 */ /* 0x000fc8000782c0ff */
[----:B------:R-:W-:-:S13]  /*0850*/  PLOP3.LUT P0, PT, P0, P1, PT, 0x2f, 0xf2 ;  /* 0x0000000000f2781c */ /* 0x000fda0000702577 */
[----:B------:R-:W-:Y:S05]  /*0860*/  @P0 BRA `(.L_x_11) ;  /* 0x0000000400000947 */ /* 0x000fea0003800000 */
[----:B------:R-:W-:Y:S02]  /*0870*/  ISETP.GE.AND P0, PT, R8, RZ, PT ;  /* 0x000000ff0800720c */ /* 0x000fe40003f06270 */
[----:B------:R-:W-:-:S11]  /*0880*/  ISETP.GE.AND P1, PT, R9, RZ, PT ;  /* 0x000000ff0900720c */ /* 0x000fd60003f26270 */
[----:B------:R-:W-:Y:S02]  /*0890*/  @P0 IMAD.MOV.U32 R7, RZ, RZ, RZ ;  /* 0x000000ffff070224 */ /* 0x000fe400078e00ff */
[----:B------:R-:W-:Y:S01]  /*08a0*/  @!P0 FFMA R0, R0, 1.84467440737095516160e+19, RZ ;  /* 0x5f80000000008823 */ /* 0x000fe200000000ff */
[----:B------:R-:W-:Y:S02]  /*08b0*/  @!P0 IMAD.MOV.U32 R7, RZ, RZ, -0x40 ;  /* 0xffffffc0ff078424 */ /* 0x000fe400078e00ff */
[----:B------:R-:W-:Y:S02]  /*08c0*/  @!P1 FFMA R3, R3, 1.84467440737095516160e+19, RZ ;  /* 0x5f80000003039823 */ /* 0x000fe400000000ff */
[----:B------:R-:W-:-:S07]  /*08d0*/  @!P1 VIADD R7, R7, 0x40 ;  /* 0x0000004007079836 */ /* 0x000fce0000000000 */
.L_x_7:
[----:B------:R-:W-:Y:S01]  /*08e0*/  LEA R8, R12, 0xc0800000, 0x17 ;  /* 0xc08000000c087811 */ /* 0x000fe200078eb8ff */
[----:B------:R-:W-:Y:S04]  /*08f0*/  BSSY.RECONVERGENT B2, `(.L_x_12) ;  /* 0x0000036000027945 */ /* 0x000fe80003800200 */
[----:B------:R-:W-:Y:S02]  /*0900*/  IMAD.IADD R8, R3, 0x1, -R8 ;  /* 0x0000000103087824 */ /* 0x000fe400078e0a08 */
[----:B------:R-:W-:Y:S02]  /*0910*/  VIADD R3, R10, 0xffffff81 ;  /* 0xffffff810a037836 */ /* 0x000fe40000000000 */
[----:B------:R0:W1:Y:S01]  /*0920*/  MUFU.RCP R9, R8 ;  /* 0x0000000800097308 */ /* 0x0000620000001000 */
[----:B------:R-:W-:Y:S01]  /*0930*/  FADD.FTZ R11, -R8, -RZ ;  /* 0x800000ff080b7221 */ /* 0x000fe20000010100 */
[C---:B------:R-:W-:Y:S01]  /*0940*/  IMAD R0, R3.reuse, -0x800000, R0 ;  /* 0xff80000003007824 */ /* 0x040fe200078e0200 */
[----:B0-----:R-:W-:-:S05]  /*0950*/  IADD3 R8, PT, PT, R3, 0x7f, -R12 ;  /* 0x0000007f03087810 */ /* 0x001fca0007ffe80c */
[----:B------:R-:W-:Y:S02]  /*0960*/  IMAD.IADD R8, R8, 0x1, R7 ;  /* 0x0000000108087824 */ /* 0x000fe400078e0207 */
[----:B-1----:R-:W-:-:S04]  /*0970*/  FFMA R10, R9, R11, 1 ;  /* 0x3f800000090a7423 */ /* 0x002fc8000000000b */
[----:B------:R-:W-:-:S04]  /*0980*/  FFMA R14, R9, R10, R9 ;  /* 0x0000000a090e7223 */ /* 0x000fc80000000009 */
[----:B------:R-:W-:-:S04]  /*0990*/  FFMA R9, R0, R14, RZ ;  /* 0x0000000e00097223 */ /* 0x000fc800000000ff */
[----:B------:R-:W-:-:S04]  /*09a0*/  FFMA R10, R11, R9, R0 ;  /* 0x000000090b0a7223 */ /* 0x000fc80000000000 */
[----:B------:R-:W-:-:S04]  /*09b0*/  FFMA R9, R14, R10, R9 ;  /* 0x0000000a0e097223 */ /* 0x000fc80000000009 */
[----:B------:R-:W-:-:S04]  /*09c0*/  FFMA R10, R11, R9, R0 ;  /* 0x000000090b0a7223 */ /* 0x000fc80000000000 */
[----:B------:R-:W-:-:S05]  /*09d0*/  FFMA R0, R14, R10, R9 ;  /* 0x0000000a0e007223 */ /* 0x000fca0000000009 */
[----:B------:R-:W-:-:S04]  /*09e0*/  SHF.R.U32.HI R3, RZ, 0x17, R0 ;  /* 0x00000017ff037819 */ /* 0x000fc80000011600 */
[----:B------:R-:W-:-:S04]  /*09f0*/  LOP3.LUT R3, R3, 0xff, RZ, 0xc0, !PT ;  /* 0x000000ff03037812 */ /* 0x000fc800078ec0ff */
[----:B------:R-:W-:-:S05]  /*0a00*/  IADD3 R11, PT, PT, R3, R8, RZ ;  /* 0x00000008030b7210 */ /* 0x000fca0007ffe0ff */
[----:B------:R-:W-:-:S05]  /*0a10*/  VIADD R3, R11, 0xffffffff ;  /* 0xffffffff0b037836 */ /* 0x000fca0000000000 */
[----:B------:R-:W-:-:S13]  /*0a20*/  ISETP.GE.U32.AND P0, PT, R3, 0xfe, PT ;  /* 0x000000fe0300780c */ /* 0x000fda0003f06070 */
[----:B------:R-:W-:Y:S05]  /*0a30*/  @!P0 BRA `(.L_x_13) ;  /* 0x0000000000808947 */ /* 0x000fea0003800000 */
[----:B------:R-:W-:-:S13]  /*0a40*/  ISETP.GT.AND P0, PT, R11, 0xfe, PT ;  /* 0x000000fe0b00780c */ /* 0x000fda0003f04270 */
[----:B------:R-:W-:Y:S05]  /*0a50*/  @P0 BRA `(.L_x_14) ;  /* 0x00000000006c0947 */ /* 0x000fea0003800000 */
[----:B------:R-:W-:-:S13]  /*0a60*/  ISETP.GE.AND P0, PT, R11, 0x1, PT ;  /* 0x000000010b00780c */ /* 0x000fda0003f06270 */
[----:B------:R-:W-:Y:S05]  /*0a70*/  @P0 BRA `(.L_x_15) ;  /* 0x0000000000740947 */ /* 0x000fea0003800000 */
[----:B------:R-:W-:Y:S02]  /*0a80*/  ISETP.GE.AND P0, PT, R11, -0x18, PT ;  /* 0xffffffe80b00780c */ /* 0x000fe40003f06270 */
[----:B------:R-:W-:-:S11]  /*0a90*/  LOP3.LUT R0, R0, 0x80000000, RZ, 0xc0, !PT ;  /* 0x8000000000007812 */ /* 0x000fd600078ec0ff */
[----:B------:R-:W-:Y:S05]  /*0aa0*/  @!P0 BRA `(.L_x_15) ;  /* 0x0000000000688947 */ /* 0x000fea0003800000 */
[CCC-:B------:R-:W-:Y:S01]  /*0ab0*/  FFMA.RZ R3, R14.reuse, R10.reuse, R9.reuse ;  /* 0x0000000a0e037223 */ /* 0x1c0fe2000000c009 */
[CCC-:B------:R-:W-:Y:S01]  /*0ac0*/  FFMA.RM R8, R14.reuse, R10.reuse, R9.reuse ;  /* 0x0000000a0e087223 */ /* 0x1c0fe20000004009 */
[C---:B------:R-:W-:Y:S02]  /*0ad0*/  ISETP.NE.AND P2, PT, R11.reuse, RZ, PT ;  /* 0x000000ff0b00720c */ /* 0x040fe40003f45270 */
[----:B------:R-:W-:Y:S02]  /*0ae0*/  ISETP.NE.AND P1, PT, R11, RZ, PT ;  /* 0x000000ff0b00720c */ /* 0x000fe40003f25270 */
[----:B------:R-:W-:Y:S01]  /*0af0*/  LOP3.LUT R7, R3, 0x7fffff, RZ, 0xc0, !PT ;  /* 0x007fffff03077812 */ /* 0x000fe200078ec0ff */
[----:B------:R-:W-:Y:S01]  /*0b00*/  FFMA.RP R3, R14, R10, R9 ;  /* 0x0000000a0e037223 */ /* 0x000fe20000008009 */
[----:B------:R-:W-:Y:S02]  /*0b10*/  VIADD R10, R11, 0x20 ;  /* 0x000000200b0a7836 */ /* 0x000fe40000000000 */
[----:B------:R-:W-:Y:S01]  /*0b20*/  LOP3.LUT R7, R7, 0x800000, RZ, 0xfc, !PT ;  /* 0x0080000007077812 */ /* 0x000fe200078efcff */
[----:B------:R-:W-:Y:S01]  /*0b30*/  IMAD.MOV R9, RZ, RZ, -R11 ;  /* 0x000000ffff097224 */ /* 0x000fe200078e0a0b */
[----:B------:R-:W-:-:S02]  /*0b40*/  FSETP.NEU.FTZ.AND P0, PT, R3, R8, PT ;  /* 0x000000080300720b */ /* 0x000fc40003f1d000 */
[----:B------:R-:W-:Y:S02]  /*0b50*/  SHF.L.U32 R10, R7, R10, RZ ;  /* 0x0000000a070a7219 */ /* 0x000fe400000006ff */
[----:B------:R-:W-:Y:S02]  /*0b60*/  SEL R8, R9, RZ, P2 ;  /* 0x000000ff09087207 */ /* 0x000fe40001000000 */
[----:B------:R-:W-:Y:S02]  /*0b70*/  ISETP.NE.AND P1, PT, R10, RZ, P1 ;  /* 0x000000ff0a00720c */ /* 0x000fe40000f25270 */
[----:B------:R-:W-:Y:S02]  /*0b80*/  SHF.R.U32.HI R8, RZ, R8, R7 ;  /* 0x00000008ff087219 */ /* 0x000fe40000011607 */
[----:B------:R-:W-:Y:S02]  /*0b90*/  PLOP3.LUT P0, PT, P0, P1, PT, 0xf8, 0x8f ;  /* 0x00000000008f781c */ /* 0x000fe40000703f70 */
[----:B------:R-:W-:-:S02]  /*0ba0*/  SHF.R.U32.HI R10, RZ, 0x1, R8 ;  /* 0x00000001ff0a7819 */ /* 0x000fc40000011608 */
[----:B------:R-:W-:-:S04]  /*0bb0*/  SEL R3, RZ, 0x1, !P0 ;  /* 0x00000001ff037807 */ /* 0x000fc80004000000 */
[----:B------:R-:W-:-:S04]  /*0bc0*/  LOP3.LUT R3, R3, 0x1, R10, 0xf8, !PT ;  /* 0x0000000103037812 */ /* 0x000fc800078ef80a */
[----:B------:R-:W-:-:S05]  /*0bd0*/  LOP3.LUT R3, R3, R8, RZ, 0xc0, !PT ;  /* 0x0000000803037212 */ /* 0x000fca00078ec0ff */
[----:B------:R-:W-:-:S05]  /*0be0*/  IMAD.IADD R3, R10, 0x1, R3 ;  /* 0x000000010a037824 */ /* 0x000fca00078e0203 */
[----:B------:R-:W-:Y:S01]  /*0bf0*/  LOP3.LUT R0, R3, R0, RZ, 0xfc, !PT ;  /* 0x0000000003007212 */ /* 0x000fe200078efcff */
[----:B------:R-:W-:Y:S06]  /*0c00*/  BRA `(.L_x_15) ;  /* 0x0000000000107947 */ /* 0x000fec0003800000 */
.L_x_14:
[----:B------:R-:W-:-:S04]  /*0c10*/  LOP3.LUT R0, R0, 0x80000000, RZ, 0xc0, !PT ;  /* 0x8000000000007812 */ /* 0x000fc800078ec0ff */
[----:B------:R-:W-:Y:S01]  /*0c20*/  LOP3.LUT R0, R0, 0x7f800000, RZ, 0xfc, !PT ;  /* 0x7f80000000007812 */ /* 0x000fe200078efcff */
[----:B------:R-:W-:Y:S06]  /*0c30*/  BRA `(.L_x_15) ;  /* 0x0000000000047947 */ /* 0x000fec0003800000 */
.L_x_13:
[----:B------:R-:W-:-:S07]  /*0c40*/  IMAD R0, R8, 0x800000, R0 ;  /* 0x0080000008007824 */ /* 0x000fce00078e0200 */
.L_x_15:
[----:B------:R-:W-:Y:S05]  /*0c50*/  BSYNC.RECONVERGENT B2 ;  /* 0x0000000000027941 */ /* 0x000fea0003800200 */
.L_x_12:
[----:B------:R-:W-:Y:S05]  /*0c60*/  BRA `(.L_x_16) ;  /* 0x0000000000207947 */ /* 0x000fea0003800000 */
.L_x_11:
[----:B------:R-:W-:-:S04]  /*0c70*/  LOP3.LUT R0, R3, 0x80000000, R0, 0x48, !PT ;  /* 0x8000000003007812 */ /* 0x000fc800078e4800 */
[----:B------:R-:W-:Y:S01]  /*0c80*/  LOP3.LUT R0, R0, 0x7f800000, RZ, 0xfc, !PT ;  /* 0x7f80000000007812 */ /* 0x000fe200078efcff */
[----:B------:R-:W-:Y:S06]  /*0c90*/  BRA `(.L_x_16) ;  /* 0x0000000000147947 */ /* 0x000fec0003800000 */
.L_x_10:
[----:B------:R-:W-:Y:S01]  /*0ca0*/  LOP3.LUT R0, R3, 0x80000000, R0, 0x48, !PT ;  /* 0x8000000003007812 */ /* 0x000fe200078e4800 */
[----:B------:R-:W-:Y:S06]  /*0cb0*/  BRA `(.L_x_16) ;  /* 0x00000000000c7947 */ /* 0x000fec0003800000 */
.L_x_9:
[----:B------:R-:W0:Y:S01]  /*0cc0*/  MUFU.RSQ R0, -QNAN ;  /* 0xffc0000000007908 */ /* 0x000e220000001400 */
[----:B------:R-:W-:Y:S05]  /*0cd0*/  BRA `(.L_x_16) ;  /* 0x0000000000047947 */ /* 0x000fea0003800000 */
.L_x_8:
[----:B------:R-:W-:-:S07]  /*0ce0*/  FADD.FTZ R0, R0, R3 ;  /* 0x0000000300007221 */ /* 0x000fce0000010000 */
.L_x_16:
[----:B------:R-:W-:Y:S05]  /*0cf0*/  BSYNC.RECONVERGENT B1 ;  /* 0x0000000000017941 */ /* 0x000fea0003800200 */
.L_x_6:
[----:B------:R-:W-:-:S04]  /*0d00*/  IMAD.MOV.U32 R7, RZ, RZ, 0x0 ;  /* 0x00000000ff077424 */ /* 0x000fc800078e00ff */
[----:B0-----:R-:W-:Y:S05]  /*0d10*/  RET.REL.NODEC R6 `(_Z4brotPciiii) ;  /* 0xfffffff006b87950 */ /* 0x001fea0003c3ffff */
.L_x_17:
[----:B------:R-:W-:-:S00]  /*0d20*/  BRA `(.L_x_17) ;  /* 0xfffffffc00fc7947 */ /* 0x000fc0000383ffff */
[----:B------:R-:W-:-:S00]  /*0d30*/  NOP ;  /* 0x0000000000007918 */ /* 0x000fc00000000000 */
        /* <DEDUP_REMOVED lines=12> */
.L_x_18:


//--------------------- .nv.shared.reserved.0     --------------------------
	.section	.nv.shared.reserved.0,"aw",@nobits
	.weak		__nv_reservedSMEM_offset_0_alias
	.size		__nv_reservedSMEM_offset_0_alias, 0, 64
	.other		__nv_reservedSMEM_offset_0_alias,@"STO_CUDA_RESERVED_SHARED STV_DEFAULT"
__nv_reservedSMEM_offset_0_alias:
	.zero		0
	.zero		64


//--------------------- .nv.constant0._Z4brotPciiii --------------------------
	.section	.nv.constant0._Z4brotPciiii,"a",@progbits
	.sectionflags	@""
	.align	4
.nv.constant0._Z4brotPciiii:
	.zero		920


//--------------------- SYMBOLS --------------------------

	.type		.nv.reservedSmem.offset0,@object
	.size		.nv.reservedSmem.offset0,0x4
